	.headerflags	@"EF_CUDA_TEXMODE_UNIFIED EF_CUDA_64BIT_ADDRESS EF_CUDA_ACCELERATORS EF_CUDA_SM90 EF_CUDA_VIRTUAL_SM(EF_CUDA_SM90)"
	.elftype	@"ET_EXEC"


//--------------------- .nv.info                  --------------------------
	.section	.nv.info,"",@"SHT_CUDA_INFO"
	.align	4


	//----- nvinfo : EIATTR_REGCOUNT
	.align		4
        /*0000*/ 	.byte	0x04, 0x2f
        /*0002*/ 	.short	(.L_3 - .L_2)
	.align		4
.L_2:
        /*0004*/ 	.word	index@(triton_poi_fused__native_batch_norm_legit_no_training_cat_rrelu_with_noise_functional_0)
        /*0008*/ 	.word	0x0000001c


	//----- nvinfo : EIATTR_MIN_STACK_SIZE
	.align		4
.L_3:
        /*000c*/ 	.byte	0x04, 0x12
        /*000e*/ 	.short	(.L_5 - .L_4)
	.align		4
.L_4:
        /*0010*/ 	.word	index@(triton_poi_fused__native_batch_norm_legit_no_training_cat_rrelu_with_noise_functional_0)
        /*0014*/ 	.word	0x00000000


	//----- nvinfo : EIATTR_FRAME_SIZE
	.align		4
.L_5:
        /*0018*/ 	.byte	0x04, 0x11
        /*001a*/ 	.short	(.L_7 - .L_6)
	.align		4
.L_6:
        /*001c*/ 	.word	index@(triton_poi_fused__native_batch_norm_legit_no_training_cat_rrelu_with_noise_functional_0)
        /*0020*/ 	.word	0x00000000


	//----- nvinfo : EIATTR_MIN_STACK_SIZE
	.align		4
.L_7:
        /*0024*/ 	.byte	0x04, 0x12
        /*0026*/ 	.short	(.L_9 - .L_8)
	.align		4
.L_8:
        /*0028*/ 	.word	index@(triton_poi_fused__native_batch_norm_legit_no_training_cat_rrelu_with_noise_functional_0)
        /*002c*/ 	.word	0x00000000
.L_9:


//--------------------- .nv.info.triton_poi_fused__native_batch_norm_legit_no_training_cat_rrelu_with_noise_functional_0 --------------------------
	.section	.nv.info.triton_poi_fused__native_batch_norm_legit_no_training_cat_rrelu_with_noise_functional_0,"",@"SHT_CUDA_INFO"
	.sectionflags	@""
	.align	4


	//----- nvinfo : EIATTR_CUDA_API_VERSION
	.align		4
        /*0000*/ 	.byte	0x04, 0x37
        /*0002*/ 	.short	(.L_11 - .L_10)
.L_10:
        /*0004*/ 	.word	0x0000007c


	//----- nvinfo : EIATTR_KPARAM_INFO
	.align		4
.L_11:
        /*0008*/ 	.byte	0x04, 0x17
        /*000a*/ 	.short	(.L_13 - .L_12)
.L_12:
        /*000c*/ 	.word	0x00000000
        /*0010*/ 	.short	0x0008
        /*0012*/ 	.short	0x0040
        /*0014*/ 	.byte	0x00, 0xf0, 0x11, 0x00


	//----- nvinfo : EIATTR_KPARAM_INFO
	.align		4
.L_13:
        /*0018*/ 	.byte	0x04, 0x17
        /*001a*/ 	.short	(.L_15 - .L_14)
.L_14:
        /*001c*/ 	.word	0x00000000
        /*0020*/ 	.short	0x0007
        /*0022*/ 	.short	0x0038
        /*0024*/ 	.byte	0x00, 0xf4, 0x21, 0x00


	//----- nvinfo : EIATTR_KPARAM_INFO
	.align		4
.L_15:
        /*0028*/ 	.byte	0x04, 0x17
        /*002a*/ 	.short	(.L_17 - .L_16)
.L_16:
        /*002c*/ 	.word	0x00000000
        /*0030*/ 	.short	0x0006
        /*0032*/ 	.short	0x0030
        /*0034*/ 	.byte	0x00, 0xf4, 0x21, 0x00


	//----- nvinfo : EIATTR_KPARAM_INFO
	.align		4
.L_17:
        /*0038*/ 	.byte	0x04, 0x17
        /*003a*/ 	.short	(.L_19 - .L_18)
.L_18:
        /*003c*/ 	.word	0x00000000
        /*0040*/ 	.short	0x0005
        /*0042*/ 	.short	0x0028
        /*0044*/ 	.byte	0x00, 0xf4, 0x21, 0x00


	//----- nvinfo : EIATTR_KPARAM_INFO
	.align		4
.L_19:
        /*0048*/ 	.byte	0x04, 0x17
        /*004a*/ 	.short	(.L_21 - .L_20)
.L_20:
        /*004c*/ 	.word	0x00000000
        /*0050*/ 	.short	0x0004
        /*0052*/ 	.short	0x0020
        /*0054*/ 	.byte	0x00, 0xf4, 0x21, 0x00


	//----- nvinfo : EIATTR_KPARAM_INFO
	.align		4
.L_21:
        /*0058*/ 	.byte	0x04, 0x17
        /*005a*/ 	.short	(.L_23 - .L_22)
.L_22:
        /*005c*/ 	.word	0x00000000
        /*0060*/ 	.short	0x0003
        /*0062*/ 	.short	0x0018
        /*0064*/ 	.byte	0x00, 0xf4, 0x21, 0x00


	//----- nvinfo : EIATTR_KPARAM_INFO
	.align		4
.L_23:
        /*0068*/ 	.byte	0x04, 0x17
        /*006a*/ 	.short	(.L_25 - .L_24)
.L_24:
        /*006c*/ 	.word	0x00000000
        /*0070*/ 	.short	0x0002
        /*0072*/ 	.short	0x0010
        /*0074*/ 	.byte	0x00, 0xf4, 0x21, 0x00


	//----- nvinfo : EIATTR_KPARAM_INFO
	.align		4
.L_25:
        /*0078*/ 	.byte	0x04, 0x17
        /*007a*/ 	.short	(.L_27 - .L_26)
.L_26:
        /*007c*/ 	.word	0x00000000
        /*0080*/ 	.short	0x0001
        /*0082*/ 	.short	0x0008
        /*0084*/ 	.byte	0x00, 0xf4, 0x21, 0x00


	//----- nvinfo : EIATTR_KPARAM_INFO
	.align		4
.L_27:
        /*0088*/ 	.byte	0x04, 0x17
        /*008a*/ 	.short	(.L_29 - .L_28)
.L_28:
        /*008c*/ 	.word	0x00000000
        /*0090*/ 	.short	0x0000
        /*0092*/ 	.short	0x0000
        /*0094*/ 	.byte	0x00, 0xf4, 0x21, 0x00


	//----- nvinfo : EIATTR_SPARSE_MMA_MASK
	.align		4
.L_29:
        /*0098*/ 	.byte	0x03, 0x50
        /*009a*/ 	.short	0x0000


	//----- nvinfo : EIATTR_MAXREG_COUNT
	.align		4
        /*009c*/ 	.byte	0x03, 0x1b
        /*009e*/ 	.short	0x00ff


	//----- nvinfo : EIATTR_EXIT_INSTR_OFFSETS
	.align		4
        /*00a0*/ 	.byte	0x04, 0x1c
        /*00a2*/ 	.short	(.L_31 - .L_30)


	//   ....[0]....
.L_30:
        /*00a4*/ 	.word	0x00000680


	//----- nvinfo : EIATTR_REQNTID
	.align		4
.L_31:
        /*00a8*/ 	.byte	0x04, 0x10
        /*00aa*/ 	.short	(.L_33 - .L_32)
.L_32:
        /*00ac*/ 	.word	0x00000080
        /*00b0*/ 	.word	0x00000001
        /*00b4*/ 	.word	0x00000001


	//----- nvinfo : EIATTR_CBANK_PARAM_SIZE
	.align		4
.L_33:
        /*00b8*/ 	.byte	0x03, 0x19
        /*00ba*/ 	.short	0x0044


	//----- nvinfo : EIATTR_PARAM_CBANK
	.align		4
        /*00bc*/ 	.byte	0x04, 0x0a
        /*00be*/ 	.short	(.L_35 - .L_34)
	.align		4
.L_34:
        /*00c0*/ 	.word	index@(.nv.constant0.triton_poi_fused__native_batch_norm_legit_no_training_cat_rrelu_with_noise_functional_0)
        /*00c4*/ 	.short	0x0210
        /*00c6*/ 	.short	0x0044


	//----- nvinfo : EIATTR_SW_WAR
	.align		4
.L_35:
        /*00c8*/ 	.byte	0x04, 0x36
        /*00ca*/ 	.short	(.L_37 - .L_36)
.L_36:
        /*00cc*/ 	.word	0x00000008
.L_37:


//--------------------- .nv.callgraph             --------------------------
	.section	.nv.callgraph,"",@"SHT_CUDA_CALLGRAPH"
	.align	4
	.sectionentsize	8
	.align		4
        /*0000*/ 	.word	0x00000000
	.align		4
        /*0004*/ 	.word	0xffffffff
	.align		4
        /*0008*/ 	.word	0x00000000
	.align		4
        /*000c*/ 	.word	0xfffffffe
	.align		4
        /*0010*/ 	.word	0x00000000
	.align		4
        /*0014*/ 	.word	0xfffffffd
	.align		4
        /*0018*/ 	.word	0x00000000
	.align		4
        /*001c*/ 	.word	0xfffffffc


//--------------------- .nv.constant4             --------------------------
	.section	.nv.constant4,"a",@progbits
	.align	8
	.align		8
.nv.constant4:
        /*0000*/ 	.dword	_$_str
	.align		8
        /*0008*/ 	.dword	_$_str_$_2


//--------------------- .text.triton_poi_fused__native_batch_norm_legit_no_training_cat_rrelu_with_noise_functional_0 --------------------------
	.section	.text.triton_poi_fused__native_batch_norm_legit_no_training_cat_rrelu_with_noise_functional_0,"ax",@progbits
	.align	128
        .global         triton_poi_fused__native_batch_norm_legit_no_training_cat_rrelu_with_noise_functional_0
        .type           triton_poi_fused__native_batch_norm_legit_no_training_cat_rrelu_with_noise_functional_0,@function
        .size           triton_poi_fused__native_batch_norm_legit_no_training_cat_rrelu_with_noise_functional_0,(.L_x_1 - triton_poi_fused__native_batch_norm_legit_no_training_cat_rrelu_with_noise_functional_0)
        .other          triton_poi_fused__native_batch_norm_legit_no_training_cat_rrelu_with_noise_functional_0,@"STO_CUDA_ENTRY STV_DEFAULT"
triton_poi_fused__native_batch_norm_legit_no_training_cat_rrelu_with_noise_functional_0:
.text.triton_poi_fused__native_batch_norm_legit_no_training_cat_rrelu_with_noise_functional_0:
[----:B------:R-:W-:Y:S01]  /*0000*/  LDC R1, c[0x0][0x28] ;  /* 0x00000a00ff017b82 */ /* 0x000fe20000000800 */
[----:B------:R-:W1:Y:S07]  /*0010*/  S2R R2, SR_TID.X ;  /* 0x0000000000027919 */ /* 0x000e6e0000002100 */
[----:B------:R-:W2:Y:S01]  /*0020*/  LDC.64 R6, c[0x0][0x230] ;  /* 0x00008c00ff067b82 */ /* 0x000ea20000000a00 */
[----:B------:R-:W-:Y:S01]  /*0030*/  IMAD.MOV.U32 R8, RZ, RZ, RZ ;  /* 0x000000ffff087224 */ /* 0x000fe200078e00ff */
[----:B------:R-:W-:Y:S01]  /*0040*/  ULDC.64 UR4, c[0x0][0x208] ;  /* 0x0000820000047ab9 */ /* 0x000fe20000000a00 */
[----:B------:R-:W3:Y:S05]  /*0050*/  S2R R3, SR_CTAID.X ;  /* 0x0000000000037919 */ /* 0x000eea0000002500 */
[----:B------:R-:W4:Y:S01]  /*0060*/  LDC.64 R16, c[0x0][0x228] ;  /* 0x00008a00ff107b82 */ /* 0x000f220000000a00 */
[----:B-1----:R-:W-:-:S02]  /*0070*/  LOP3.LUT R2, R2, 0x7f, RZ, 0xc0, !PT ;  /* 0x0000007f02027812 */ /* 0x002fc400078ec0ff */
[----:B---3--:R-:W-:-:S03]  /*0080*/  SHF.R.S32.HI R0, RZ, 0x18, R3 ;  /* 0x00000018ff007819 */ /* 0x008fc60000011403 */
[----:B------:R-:W-:Y:S01]  /*0090*/  IMAD R3, R3, 0x80, R2 ;  /* 0x0000008003037824 */ /* 0x000fe200078e0202 */
[----:B------:R-:W-:-:S04]  /*00a0*/  SGXT R2, R0, 0x1 ;  /* 0x000000010002781a */ /* 0x000fc80000000200 */
[----:B------:R-:W-:Y:S02]  /*00b0*/  SHF.R.S32.HI R5, RZ, 0x1f, R3 ;  /* 0x0000001fff057819 */ /* 0x000fe40000011403 */
[-C--:B------:R-:W-:Y:S02]  /*00c0*/  LEA.HI R2, R2, R3.reuse, RZ, 0xa ;  /* 0x0000000302027211 */ /* 0x080fe400078f50ff */
[----:B------:R-:W-:Y:S02]  /*00d0*/  LEA.HI R4, R5, R3, RZ, 0x5 ;  /* 0x0000000305047211 */ /* 0x000fe400078f28ff */
[----:B------:R-:W-:Y:S01]  /*00e0*/  SHF.R.S32.HI R9, RZ, 0xa, R2 ;  /* 0x0000000aff097819 */ /* 0x000fe20000011402 */
[----:B------:R-:W-:Y:S01]  /*00f0*/  IMAD.MOV.U32 R2, RZ, RZ, RZ ;  /* 0x000000ffff027224 */ /* 0x000fe200078e00ff */
[----:B------:R-:W-:-:S03]  /*0100*/  SHF.R.S32.HI R10, RZ, 0x5, R4 ;  /* 0x00000005ff0a7819 */ /* 0x000fc60000011404 */
[----:B------:R-:W-:Y:S01]  /*0110*/  IMAD.HI R13, R3, -0x6db6db6d, R2 ;  /* 0x92492493030d7827 */ /* 0x000fe200078e0202 */
[----:B------:R-:W-:-:S03]  /*0120*/  LEA.HI R5, R10, R10, RZ, 0x5 ;  /* 0x0000000a0a057211 */ /* 0x000fc600078f28ff */
[----:B------:R-:W-:Y:S01]  /*0130*/  IMAD.HI R0, R9, -0x6db6db6d, R8 ;  /* 0x9249249309007827 */ /* 0x000fe200078e0208 */
[----:B------:R-:W-:Y:S02]  /*0140*/  SHF.R.U32.HI R2, RZ, 0x1f, R13 ;  /* 0x0000001fff027819 */ /* 0x000fe4000001160d */
[----:B------:R-:W-:Y:S02]  /*0150*/  LOP3.LUT R11, R5, 0x1ffffe0, RZ, 0xc0, !PT ;  /* 0x01ffffe0050b7812 */ /* 0x000fe400078ec0ff */
[----:B------:R-:W-:Y:S02]  /*0160*/  SHF.R.U32.HI R5, RZ, 0x1f, R0 ;  /* 0x0000001fff057819 */ /* 0x000fe40000011600 */
[----:B------:R-:W-:Y:S02]  /*0170*/  LEA.HI.SX32 R13, R13, R2, 0x14 ;  /* 0x000000020d0d7211 */ /* 0x000fe400078fa2ff */
[----:B------:R-:W-:Y:S02]  /*0180*/  IADD3 R10, R10, -R11, RZ ;  /* 0x8000000b0a0a7210 */ /* 0x000fe40007ffe0ff */
[----:B------:R-:W-:-:S02]  /*0190*/  LOP3.LUT R2, R4, 0x7fffffe0, RZ, 0xc0, !PT ;  /* 0x7fffffe004027812 */ /* 0x000fc400078ec0ff */
[----:B------:R-:W-:Y:S01]  /*01a0*/  LEA.HI.SX32 R11, R0, R5, 0x1e ;  /* 0x00000005000b7211 */ /* 0x000fe200078ff2ff */
[----:B------:R-:W-:Y:S01]  /*01b0*/  IMAD R15, R13, 0x60, R10 ;  /* 0x000000600d0f7824 */ /* 0x000fe200078e020a */
[----:B------:R-:W1:Y:S01]  /*01c0*/  LDC.64 R4, c[0x0][0x220] ;  /* 0x00008800ff047b82 */ /* 0x000e620000000a00 */
[----:B------:R-:W-:Y:S02]  /*01d0*/  IMAD.IADD R2, R3, 0x1, -R2 ;  /* 0x0000000103027824 */ /* 0x000fe400078e0a02 */
[----:B------:R-:W-:Y:S02]  /*01e0*/  IMAD R11, R11, -0x7, R9 ;  /* 0xfffffff90b0b7824 */ /* 0x000fe400078e0209 */
[----:B------:R-:W-:Y:S02]  /*01f0*/  IMAD R2, R15, 0x40, R2 ;  /* 0x000000400f027824 */ /* 0x000fe400078e0202 */
[C---:B--2---:R-:W-:Y:S01]  /*0200*/  IMAD.WIDE R6, R11.reuse, 0x4, R6 ;  /* 0x000000040b067825 */ /* 0x044fe200078e0206 */
[C---:B------:R-:W-:Y:S01]  /*0210*/  ISETP.GT.AND P4, PT, R11.reuse, 0x3, PT ;  /* 0x000000030b00780c */ /* 0x040fe20003f84270 */
[----:B------:R-:W2:Y:S02]  /*0220*/  LDC.64 R14, c[0x0][0x218] ;  /* 0x00008600ff0e7b82 */ /* 0x000ea40000000a00 */
[----:B------:R-:W-:Y:S01]  /*0230*/  IMAD R2, R11, 0x800, R2 ;  /* 0x000008000b027824 */ /* 0x000fe200078e0202 */
[----:B------:R3:W5:Y:S04]  /*0240*/  LDG.E.EL R0, desc[UR4][R6.64] ;  /* 0x0000000406007981 */ /* 0x000768000c2e1900 */
[----:B------:R-:W-:Y:S01]  /*0250*/  SHF.L.U32 R10, R2, 0x1, RZ ;  /* 0x00000001020a7819 */ /* 0x000fe200000006ff */
[----:B------:R-:W-:-:S04]  /*0260*/  HFMA2.MMA R2, -RZ, RZ, 0, 0 ;  /* 0x00000000ff027435 */ /* 0x000fc800000001ff */
[C---:B------:R-:W-:Y:S02]  /*0270*/  VIADD R19, R10.reuse, 0xffffc000 ;  /* 0xffffc0000a137836 */ /* 0x040fe40000000000 */
[----:B------:R-:W-:Y:S01]  /*0280*/  IMAD.MOV.U32 R9, RZ, RZ, RZ ;  /* 0x000000ffff097224 */ /* 0x000fe200078e00ff */
[----:B------:R-:W-:Y:S01]  /*0290*/  ISETP.GE.AND P0, PT, R11, 0x4, PT ;  /* 0x000000040b00780c */ /* 0x000fe20003f06270 */
[----:B------:R-:W-:Y:S01]  /*02a0*/  VIADD R21, R10, 0xffffc001 ;  /* 0xffffc0010a157836 */ /* 0x000fe20000000000 */
[----:B---3--:R-:W3:Y:S01]  /*02b0*/  LDC.64 R6, c[0x0][0x240] ;  /* 0x00009000ff067b82 */ /* 0x008ee20000000a00 */
[----:B-1----:R-:W-:-:S04]  /*02c0*/  IMAD.WIDE R18, R19, 0x4, R4 ;  /* 0x0000000413127825 */ /* 0x002fc800078e0204 */
[--C-:B------:R-:W-:Y:S01]  /*02d0*/  IMAD.WIDE R20, R21, 0x4, R4.reuse ;  /* 0x0000000415147825 */ /* 0x100fe200078e0204 */
[----:B------:R-:W5:Y:S03]  /*02e0*/  @P4 LDG.E.EL R8, desc[UR4][R18.64] ;  /* 0x0000000412084981 */ /* 0x000f66000c2e1900 */
[----:B------:R-:W-:Y:S01]  /*02f0*/  VIADD R23, R10, 0xffffc040 ;  /* 0xffffc0400a177836 */ /* 0x000fe20000000000 */
[----:B------:R-:W5:Y:S03]  /*0300*/  @P4 LDG.E.EL R2, desc[UR4][R20.64] ;  /* 0x0000000414024981 */ /* 0x000f66000c2e1900 */
[----:B------:R-:W-:Y:S01]  /*0310*/  IMAD.WIDE R22, R23, 0x4, R4 ;  /* 0x0000000417167825 */ /* 0x000fe200078e0204 */
[----:B------:R-:W-:-:S04]  /*0320*/  IADD3 R25, R10, -0x3fbf, RZ ;  /* 0xffffc0410a197810 */ /* 0x000fc80007ffe0ff */
[----:B------:R-:W5:Y:S01]  /*0330*/  @P4 LDG.E.EL R9, desc[UR4][R22.64] ;  /* 0x0000000416094981 */ /* 0x000f62000c2e1900 */
[----:B------:R-:W-:Y:S02]  /*0340*/  IMAD.MOV.U32 R10, RZ, RZ, RZ ;  /* 0x000000ffff0a7224 */ /* 0x000fe400078e00ff */
[----:B------:R-:W-:Y:S02]  /*0350*/  IMAD.WIDE R24, R25, 0x4, R4 ;  /* 0x0000000419187825 */ /* 0x000fe400078e0204 */
[----:B------:R-:W1:Y:S03]  /*0360*/  LDC.64 R4, c[0x0][0x238] ;  /* 0x00008e00ff047b82 */ /* 0x000e660000000a00 */
[----:B------:R-:W5:Y:S01]  /*0370*/  @P4 LDG.E.EL R10, desc[UR4][R24.64] ;  /* 0x00000004180a4981 */ /* 0x000f62000c2e1900 */
[----:B------:R-:W-:-:S04]  /*0380*/  IMAD R12, R13, -0x1c00, R3 ;  /* 0xffffe4000d0c7824 */ /* 0x000fc800078e0203 */
[----:B------:R-:W-:Y:S01]  /*0390*/  IMAD R13, R13, 0x1000, R12 ;  /* 0x000010000d0d7824 */ /* 0x000fe200078e020c */
[----:B------:R-:W-:-:S03]  /*03a0*/  MOV R12, RZ ;  /* 0x000000ff000c7202 */ /* 0x000fc60000000f00 */
[----:B--2---:R-:W-:-:S05]  /*03b0*/  IMAD.WIDE R14, R13, 0x4, R14 ;  /* 0x000000040d0e7825 */ /* 0x004fca00078e020e */
[----:B------:R-:W2:Y:S01]  /*03c0*/  @!P0 LDG.E R12, desc[UR4][R14.64] ;  /* 0x000000040e0c8981 */ /* 0x000ea2000c1e1900 */
[----:B----4-:R-:W-:-:S05]  /*03d0*/  IMAD.WIDE R16, R11, 0x4, R16 ;  /* 0x000000040b107825 */ /* 0x010fca00078e0210 */
[----:B------:R-:W4:Y:S01]  /*03e0*/  LDG.E.EL R13, desc[UR4][R16.64] ;  /* 0x00000004100d7981 */ /* 0x000f22000c2e1900 */
[----:B-1----:R-:W-:-:S04]  /*03f0*/  IMAD.WIDE R4, R11, 0x4, R4 ;  /* 0x000000040b047825 */ /* 0x002fc800078e0204 */
[----:B---3--:R-:W-:Y:S02]  /*0400*/  IMAD.WIDE R6, R11, 0x4, R6 ;  /* 0x000000040b067825 */ /* 0x008fe400078e0206 */
[----:B------:R1:W3:Y:S04]  /*0410*/  LDG.E.EL R4, desc[UR4][R4.64] ;  /* 0x0000000404047981 */ /* 0x0002e8000c2e1900 */
[----:B------:R2:W3:Y:S01]  /*0420*/  LDG.E.EL R11, desc[UR4][R6.64] ;  /* 0x00000004060b7981 */ /* 0x0004e2000c2e1900 */
[----:B-1----:R-:W-:Y:S02]  /*0430*/  IMAD.MOV.U32 R5, RZ, RZ, 0x3e800000 ;  /* 0x3e800000ff057424 */ /* 0x002fe400078e00ff */
[----:B-----5:R-:W-:-:S06]  /*0440*/  FADD R0, R0, 9.9999997473787516356e-06 ;  /* 0x3727c5ac00007421 */ /* 0x020fcc0000000000 */
[----:B------:R-:W1:Y:S01]  /*0450*/  MUFU.SQRT R0, R0 ;  /* 0x0000000000007308 */ /* 0x000e620000002000 */
[----:B------:R-:W-:Y:S02]  /*0460*/  SEL R19, R8, RZ, P4 ;  /* 0x000000ff08137207 */ /* 0x000fe40002000000 */
[----:B------:R-:W-:Y:S02]  /*0470*/  SEL R2, R2, RZ, P4 ;  /* 0x000000ff02027207 */ /* 0x000fe40002000000 */
[----:B-1----:R-:W-:Y:S02]  /*0480*/  FSETP.GT.AND P2, PT, R0, 8.50705917302346158658e+37, PT ;  /* 0x7e8000000000780b */ /* 0x002fe40003f44000 */
[----:B------:R-:W-:Y:S02]  /*0490*/  FSETP.GT.AND P5, PT, R2, R19, PT ;  /* 0x000000130200720b */ /* 0x000fe40003fa4000 */
[----:B------:R-:W-:Y:S02]  /*04a0*/  FSETP.GEU.AND P1, PT, R0, 1.175494350822287508e-38, PT ;  /* 0x008000000000780b */ /* 0x000fe40003f2e000 */
[----:B------:R-:W-:-:S02]  /*04b0*/  SEL R9, R9, RZ, P4 ;  /* 0x000000ff09097207 */ /* 0x000fc40002000000 */
[----:B------:R-:W-:Y:S02]  /*04c0*/  FSETP.NAN.AND P6, PT, R2, R2, PT ;  /* 0x000000020200720b */ /* 0x000fe40003fc8000 */
[----:B------:R-:W-:-:S03]  /*04d0*/  FSETP.NAN.AND P3, PT, R9, R9, PT ;  /* 0x000000090900720b */ /* 0x000fc60003f68000 */
[----:B------:R-:W-:Y:S01]  /*04e0*/  @P2 FMUL R0, R0, 0.25 ;  /* 0x3e80000000002820 */ /* 0x000fe20000400000 */
[----:B------:R-:W-:Y:S02]  /*04f0*/  SEL R10, R10, RZ, P4 ;  /* 0x000000ff0a0a7207 */ /* 0x000fe40002000000 */
[----:B------:R-:W-:Y:S01]  /*0500*/  @!P5 FSEL R2, R2, R19, P6 ;  /* 0x000000130202d208 */ /* 0x000fe20003000000 */
[----:B------:R-:W-:Y:S01]  /*0510*/  @!P1 FMUL R0, R0, 16777216 ;  /* 0x4b80000000009820 */ /* 0x000fe20000400000 */
[----:B------:R-:W-:Y:S02]  /*0520*/  FSETP.NAN.AND P4, PT, R10, R10, PT ;  /* 0x0000000a0a00720b */ /* 0x000fe40003f88000 */
[----:B------:R-:W-:-:S04]  /*0530*/  FSETP.GEU.AND P5, PT, R2, R9, PT ;  /* 0x000000090200720b */ /* 0x000fc80003fae000 */
[----:B------:R-:W-:Y:S01]  /*0540*/  @!P3 FSEL R9, R9, R2, !P5 ;  /* 0x000000020909b208 */ /* 0x000fe20006800000 */
[----:B------:R-:W1:Y:S03]  /*0550*/  MUFU.RCP R0, R0 ;  /* 0x0000000000007308 */ /* 0x000e660000001000 */
[----:B------:R-:W-:Y:S02]  /*0560*/  FSETP.GEU.AND P3, PT, R9, R10, PT ;  /* 0x0000000a0900720b */ /* 0x000fe40003f6e000 */
[----:B------:R-:W-:Y:S02]  /*0570*/  FSEL R5, R5, 1, P2 ;  /* 0x3f80000005057808 */ /* 0x000fe40001000000 */
[----:B------:R-:W-:Y:S02]  /*0580*/  @!P4 FSEL R10, R10, R9, !P3 ;  /* 0x000000090a0ac208 */ /* 0x000fe40005800000 */
[----:B--2---:R-:W-:Y:S01]  /*0590*/  SEL R7, R12, RZ, !P0 ;  /* 0x000000ff0c077207 */ /* 0x004fe20004000000 */
[----:B------:R-:W-:Y:S01]  /*05a0*/  @!P1 FMUL R5, R5, 16777216 ;  /* 0x4b80000005059820 */ /* 0x000fe20000400000 */
[----:B------:R-:W2:Y:S02]  /*05b0*/  LDC.64 R8, c[0x0][0x210] ;  /* 0x00008400ff087b82 */ /* 0x000ea40000000a00 */
[----:B------:R-:W-:Y:S01]  /*05c0*/  FSEL R10, R7, R10, !P0 ;  /* 0x0000000a070a7208 */ /* 0x000fe20004000000 */
[----:B-1----:R-:W-:-:S04]  /*05d0*/  FMUL R2, R0, R5 ;  /* 0x0000000500027220 */ /* 0x002fc80000400000 */
[----:B----4-:R-:W-:Y:S01]  /*05e0*/  FADD R13, -R13, R10 ;  /* 0x0000000a0d0d7221 */ /* 0x010fe20000000100 */
[----:B------:R-:W1:Y:S03]  /*05f0*/  LDC.64 R6, c[0x0][0x248] ;  /* 0x00009200ff067b82 */ /* 0x000e660000000a00 */
[----:B------:R-:W-:-:S04]  /*0600*/  FMUL R2, R13, R2 ;  /* 0x000000020d027220 */ /* 0x000fc80000400000 */
[----:B---3--:R-:W-:-:S05]  /*0610*/  FFMA R11, R4, R2, R11 ;  /* 0x00000002040b7223 */ /* 0x008fca000000000b */
[----:B------:R-:W-:Y:S01]  /*0620*/  FSETP.GT.AND P0, PT, R11, RZ, PT ;  /* 0x000000ff0b00720b */ /* 0x000fe20003f04000 */
[----:B-1----:R-:W-:-:S12]  /*0630*/  IMAD.WIDE R4, R3, 0x4, R6 ;  /* 0x0000000403047825 */ /* 0x002fd800078e0206 */
[----:B------:R-:W-:Y:S01]  /*0640*/  @!P0 FMUL R11, R11, 0.22916667163372039795 ;  /* 0x3e6aaaab0b0b8820 */ /* 0x000fe20000400000 */
[----:B--2---:R-:W-:Y:S01]  /*0650*/  IMAD.WIDE R2, R3, 0x4, R8 ;  /* 0x0000000403027825 */ /* 0x004fe200078e0208 */
[----:B------:R-:W-:Y:S04]  /*0660*/  STG.E desc[UR4][R4.64], R10 ;  /* 0x0000000a04007986 */ /* 0x000fe8000c101904 */
[----:B------:R-:W-:Y:S01]  /*0670*/  STG.E desc[UR4][R2.64], R11 ;  /* 0x0000000b02007986 */ /* 0x000fe2000c101904 */
[----:B------:R-:W-:Y:S05]  /*0680*/  EXIT ;  /* 0x000000000000794d */ /* 0x000fea0003800000 */
.L_x_0:
[----:B------:R-:W-:-:S00]  /*0690*/  BRA `(.L_x_0) ;  /* 0xfffffffc00fc7947 */ /* 0x000fc0000383ffff */
[----:B------:R-:W-:-:S00]  /*06a0*/  NOP ;  /* 0x0000000000007918 */ /* 0x000fc00000000000 */
        /* <DEDUP_REMOVED lines=13> */
.L_x_1:


//--------------------- .nv.global.init           --------------------------
	.section	.nv.global.init,"aw",@progbits
.nv.global.init:
	.type		_$_str,@object
	.size		_$_str,(_$_str_$_2 - _$_str)
_$_str:
        /*0000*/ 	.byte	0x5f, 0x5f, 0x43, 0x55, 0x44, 0x41, 0x5f, 0x46, 0x54, 0x5a, 0x00
	.type		_$_str_$_2,@object
	.size		_$_str_$_2,(.L_1 - _$_str_$_2)
_$_str_$_2:
        /*000b*/ 	.byte	0x5f, 0x5f, 0x43, 0x55, 0x44, 0x41, 0x5f, 0x50, 0x52, 0x45, 0x43, 0x5f, 0x53, 0x51, 0x52, 0x54
        /*001b*/ 	.byte	0x00
.L_1:


//--------------------- .nv.constant0.triton_poi_fused__native_batch_norm_legit_no_training_cat_rrelu_with_noise_functional_0 --------------------------
	.section	.nv.constant0.triton_poi_fused__native_batch_norm_legit_no_training_cat_rrelu_with_noise_functional_0,"a",@progbits
	.sectionflags	@""
	.align	4
.nv.constant0.triton_poi_fused__native_batch_norm_legit_no_training_cat_rrelu_with_noise_functional_0:
	.zero		596
